//
// Generated by NVIDIA NVVM Compiler
//
// Compiler Build ID: CL-36424714
// Cuda compilation tools, release 13.0, V13.0.88
// Based on NVVM 20.0.0
//

.version 9.0
.target sm_100
.address_size 64

	// .globl	_Z28hard_sigmoid_backward_kernelPKfS0_Pfmm

.visible .entry _Z28hard_sigmoid_backward_kernelPKfS0_Pfmm(
	.param .u64 .ptr .align 1 _Z28hard_sigmoid_backward_kernelPKfS0_Pfmm_param_0,
	.param .u64 .ptr .align 1 _Z28hard_sigmoid_backward_kernelPKfS0_Pfmm_param_1,
	.param .u64 .ptr .align 1 _Z28hard_sigmoid_backward_kernelPKfS0_Pfmm_param_2,
	.param .u64 _Z28hard_sigmoid_backward_kernelPKfS0_Pfmm_param_3,
	.param .u64 _Z28hard_sigmoid_backward_kernelPKfS0_Pfmm_param_4
)
{
	.reg .pred 	%p<8>;
	.reg .b32 	%r<12>;
	.reg .b32 	%f<21>;
	.reg .b64 	%rd<15>;

	ld.param.u64 	%rd2, [_Z28hard_sigmoid_backward_kernelPKfS0_Pfmm_param_0];
	ld.param.u64 	%rd3, [_Z28hard_sigmoid_backward_kernelPKfS0_Pfmm_param_1];
	ld.param.u64 	%rd4, [_Z28hard_sigmoid_backward_kernelPKfS0_Pfmm_param_2];
	ld.param.u64 	%rd5, [_Z28hard_sigmoid_backward_kernelPKfS0_Pfmm_param_3];
	ld.param.u64 	%rd7, [_Z28hard_sigmoid_backward_kernelPKfS0_Pfmm_param_4];
	mov.u32 	%r3, %ctaid.x;
	mov.u32 	%r4, %ntid.x;
	mov.u32 	%r5, %tid.x;
	mad.lo.s32 	%r1, %r3, %r4, %r5;
	mov.u32 	%r6, %ctaid.y;
	mov.u32 	%r7, %ntid.y;
	mov.u32 	%r8, %tid.y;
	mad.lo.s32 	%r9, %r6, %r7, %r8;
	cvt.s64.s32 	%rd8, %r1;
	shr.u64 	%rd1, %rd7, 2;
	setp.le.u64 	%p1, %rd1, %rd8;
	cvt.u64.u32 	%rd9, %r9;
	setp.le.u64 	%p2, %rd5, %rd9;
	or.pred  	%p3, %p1, %p2;
	@%p3 bra 	$L__BB0_2;
	cvta.to.global.u64 	%rd12, %rd4;
	cvt.u32.u64 	%r10, %rd1;
	mad.lo.s32 	%r11, %r9, %r10, %r1;
	mul.wide.s32 	%rd13, %r11, 16;
	add.s64 	%rd10, %rd3, %rd13;
	// begin inline asm
	ld.global.nc.v4.f32 {%f1,%f2,%f3,%f4}, [%rd10];
	// end inline asm
	add.s64 	%rd11, %rd2, %rd13;
	// begin inline asm
	ld.global.nc.v4.f32 {%f5,%f6,%f7,%f8}, [%rd11];
	// end inline asm
	abs.f32 	%f9, %f1;
	setp.le.f32 	%p4, %f9, 0f40400000;
	mul.f32 	%f10, %f5, 0f3E2AAAAB;
	selp.f32 	%f11, %f10, 0f00000000, %p4;
	abs.f32 	%f12, %f2;
	setp.le.f32 	%p5, %f12, 0f40400000;
	mul.f32 	%f13, %f6, 0f3E2AAAAB;
	selp.f32 	%f14, %f13, 0f00000000, %p5;
	abs.f32 	%f15, %f3;
	setp.le.f32 	%p6, %f15, 0f40400000;
	mul.f32 	%f16, %f7, 0f3E2AAAAB;
	selp.f32 	%f17, %f16, 0f00000000, %p6;
	abs.f32 	%f18, %f4;
	setp.le.f32 	%p7, %f18, 0f40400000;
	mul.f32 	%f19, %f8, 0f3E2AAAAB;
	selp.f32 	%f20, %f19, 0f00000000, %p7;
	add.s64 	%rd14, %rd12, %rd13;
	st.global.v4.f32 	[%rd14], {%f11, %f14, %f17, %f20};
$L__BB0_2:
	ret;

}


// ===== COMPILED SASS (sm_100) =====

	.target	sm_100

	.elftype	@"ET_EXEC"


//--------------------- .note.nv.tkinfo           --------------------------
	.section	.note.nv.tkinfo,"",@"SHT_NOTE"
	.sectionflags	@"SHF_NOTE_NV_TKINFO"
	.tkinfo
        /*0018*/ 	.word	0x00000002
        /*0030*/ 	.string	""
        /*0030*/ 	.string	"ptxas"
        /*0030*/ 	.string	"Cuda compilation tools, release 13.0, V13.0.88"
        /*0030*/ 	.string	"Build cuda_13.0.r13.0/compiler.36424714_0"
        /*0030*/ 	.string	"-arch sm_100 -m 64 "



//--------------------- .note.nv.cuinfo           --------------------------
	.section	.note.nv.cuinfo,"",@"SHT_NOTE"
	.sectionflags	@"SHF_NOTE_NV_CUINFO"
        /*0018*/ 	.short	0x0002
        /*001a*/ 	.short	0x0064
        /*001c*/ 	.short	0x0082
	.zero		2


//--------------------- .nv.info                  --------------------------
	.section	.nv.info,"",@"SHT_CUDA_INFO"
	.align	4


	//----- nvinfo : EIATTR_REGCOUNT
	.align		4
        /*0000*/ 	.byte	0x04, 0x2f
        /*0002*/ 	.short	(.L_1 - .L_0)
	.align		4
.L_0:
        /*0004*/ 	.word	index@(_Z28hard_sigmoid_backward_kernelPKfS0_Pfmm)
        /*0008*/ 	.word	0x00000012


	//----- nvinfo : EIATTR_FRAME_SIZE
	.align		4
.L_1:
        /*000c*/ 	.byte	0x04, 0x11
        /*000e*/ 	.short	(.L_3 - .L_2)
	.align		4
.L_2:
        /*0010*/ 	.word	index@(_Z28hard_sigmoid_backward_kernelPKfS0_Pfmm)
        /*0014*/ 	.word	0x00000000


	//----- nvinfo : EIATTR_MIN_STACK_SIZE
	.align		4
.L_3:
        /*0018*/ 	.byte	0x04, 0x12
        /*001a*/ 	.short	(.L_5 - .L_4)
	.align		4
.L_4:
        /*001c*/ 	.word	index@(_Z28hard_sigmoid_backward_kernelPKfS0_Pfmm)
        /*0020*/ 	.word	0x00000000
.L_5:


//--------------------- .nv.compat                --------------------------
	.section	.nv.compat,"",@"SHT_CUDA_COMPAT_INFO"
	.align	4
        /*0000*/ 	.byte	0x02, 0x09, 0x00, 0x00, 0x02, 0x02, 0x01, 0x00, 0x02, 0x05, 0x05, 0x00, 0x03, 0x07, 0x01, 0x01
        /*0010*/ 	.byte	0x02, 0x03, 0x00, 0x00, 0x02, 0x06, 0x01, 0x00, 0x04, 0x0b, 0x08, 0x00, 0x01, 0x00, 0x00, 0x00
        /*0020*/ 	.byte	0x00, 0x00, 0x00, 0x00


//--------------------- .nv.info._Z28hard_sigmoid_backward_kernelPKfS0_Pfmm --------------------------
	.section	.nv.info._Z28hard_sigmoid_backward_kernelPKfS0_Pfmm,"",@"SHT_CUDA_INFO"
	.sectionflags	@""
	.align	4


	//----- nvinfo : EIATTR_CUDA_API_VERSION
	.align		4
        /*0000*/ 	.byte	0x04, 0x37
        /*0002*/ 	.short	(.L_7 - .L_6)
.L_6:
        /*0004*/ 	.word	0x00000082


	//----- nvinfo : EIATTR_KPARAM_INFO
	.align		4
.L_7:
        /*0008*/ 	.byte	0x04, 0x17
        /*000a*/ 	.short	(.L_9 - .L_8)
.L_8:
        /*000c*/ 	.word	0x00000000
        /*0010*/ 	.short	0x0004
        /*0012*/ 	.short	0x0020
        /*0014*/ 	.byte	0x00, 0xf0, 0x21, 0x00


	//----- nvinfo : EIATTR_KPARAM_INFO
	.align		4
.L_9:
        /*0018*/ 	.byte	0x04, 0x17
        /*001a*/ 	.short	(.L_11 - .L_10)
.L_10:
        /*001c*/ 	.word	0x00000000
        /*0020*/ 	.short	0x0003
        /*0022*/ 	.short	0x0018
        /*0024*/ 	.byte	0x00, 0xf0, 0x21, 0x00


	//----- nvinfo : EIATTR_KPARAM_INFO
	.align		4
.L_11:
        /*0028*/ 	.byte	0x04, 0x17
        /*002a*/ 	.short	(.L_13 - .L_12)
.L_12:
        /*002c*/ 	.word	0x00000000
        /*0030*/ 	.short	0x0002
        /*0032*/ 	.short	0x0010
        /*0034*/ 	.byte	0x00, 0xf5, 0x21, 0x00


	//----- nvinfo : EIATTR_KPARAM_INFO
	.align		4
.L_13:
        /*0038*/ 	.byte	0x04, 0x17
        /*003a*/ 	.short	(.L_15 - .L_14)
.L_14:
        /*003c*/ 	.word	0x00000000
        /*0040*/ 	.short	0x0001
        /*0042*/ 	.short	0x0008
        /*0044*/ 	.byte	0x00, 0xf5, 0x21, 0x00


	//----- nvinfo : EIATTR_KPARAM_INFO
	.align		4
.L_15:
        /*0048*/ 	.byte	0x04, 0x17
        /*004a*/ 	.short	(.L_17 - .L_16)
.L_16:
        /*004c*/ 	.word	0x00000000
        /*0050*/ 	.short	0x0000
        /*0052*/ 	.short	0x0000
        /*0054*/ 	.byte	0x00, 0xf5, 0x21, 0x00


	//----- nvinfo : EIATTR_SPARSE_MMA_MASK
	.align		4
.L_17:
        /*0058*/ 	.byte	0x03, 0x50
        /*005a*/ 	.short	0x0000


	//----- nvinfo : EIATTR_MAXREG_COUNT
	.align		4
        /*005c*/ 	.byte	0x03, 0x1b
        /*005e*/ 	.short	0x00ff


	//----- nvinfo : EIATTR_MERCURY_ISA_VERSION
	.align		4
        /*0060*/ 	.byte	0x03, 0x5f
        /*0062*/ 	.short	0x0101


	//----- nvinfo : EIATTR_VRC_CTA_INIT_COUNT
	.align		4
        /*0064*/ 	.byte	0x02, 0x4a
	.zero		1
	.zero		1


	//----- nvinfo : EIATTR_EXIT_INSTR_OFFSETS
	.align		4
        /*0068*/ 	.byte	0x04, 0x1c
        /*006a*/ 	.short	(.L_19 - .L_18)


	//   ....[0]....
.L_18:
        /*006c*/ 	.word	0x00000130


	//   ....[1]....
        /*0070*/ 	.word	0x000002b0


	//----- nvinfo : EIATTR_CBANK_PARAM_SIZE
	.align		4
.L_19:
        /*0074*/ 	.byte	0x03, 0x19
        /*0076*/ 	.short	0x0028


	//----- nvinfo : EIATTR_PARAM_CBANK
	.align		4
        /*0078*/ 	.byte	0x04, 0x0a
        /*007a*/ 	.short	(.L_21 - .L_20)
	.align		4
.L_20:
        /*007c*/ 	.word	index@(.nv.constant0._Z28hard_sigmoid_backward_kernelPKfS0_Pfmm)
        /*0080*/ 	.short	0x0380
        /*0082*/ 	.short	0x0028


	//----- nvinfo : EIATTR_SW_WAR
	.align		4
.L_21:
        /*0084*/ 	.byte	0x04, 0x36
        /*0086*/ 	.short	(.L_23 - .L_22)
.L_22:
        /*0088*/ 	.word	0x00000008
.L_23:


//--------------------- .nv.callgraph             --------------------------
	.section	.nv.callgraph,"",@"SHT_CUDA_CALLGRAPH"
	.align	4
	.sectionentsize	8
	.align		4
        /*0000*/ 	.word	0x00000000
	.align		4
        /*0004*/ 	.word	0xffffffff
	.align		4
        /*0008*/ 	.word	0x00000000
	.align		4
        /*000c*/ 	.word	0xfffffffe
	.align		4
        /*0010*/ 	.word	0x00000000
	.align		4
        /*0014*/ 	.word	0xfffffffd
	.align		4
        /*0018*/ 	.word	0x00000000
	.align		4
        /*001c*/ 	.word	0xfffffffc


//--------------------- .text._Z28hard_sigmoid_backward_kernelPKfS0_Pfmm --------------------------
	.section	.text._Z28hard_sigmoid_backward_kernelPKfS0_Pfmm,"ax",@progbits
	.align	128
        .global         _Z28hard_sigmoid_backward_kernelPKfS0_Pfmm
        .type           _Z28hard_sigmoid_backward_kernelPKfS0_Pfmm,@function
        .size           _Z28hard_sigmoid_backward_kernelPKfS0_Pfmm,(.L_x_1 - _Z28hard_sigmoid_backward_kernelPKfS0_Pfmm)
        .other          _Z28hard_sigmoid_backward_kernelPKfS0_Pfmm,@"STO_CUDA_ENTRY STV_DEFAULT"
_Z28hard_sigmoid_backward_kernelPKfS0_Pfmm:
.text._Z28hard_sigmoid_backward_kernelPKfS0_Pfmm:
[----:B------:R-:W-:Y:S01]  /*0000*/  LDC R1, c[0x0][0x37c] ;  /* 0x0000df00ff017b82 */ /* 0x000fe20000000800 */
[----:B------:R-:W0:Y:S07]  /*0010*/  S2R R2, SR_TID.Y ;  /* 0x0000000000027919 */ /* 0x000e2e0000002200 */
[----:B------:R-:W1:Y:S01]  /*0020*/  LDC R0, c[0x0][0x360] ;  /* 0x0000d800ff007b82 */ /* 0x000e620000000800 */
[----:B------:R-:W2:Y:S01]  /*0030*/  LDCU.64 UR4, c[0x0][0x3a0] ;  /* 0x00007400ff0477ac */ /* 0x000ea20008000a00 */
[----:B------:R-:W1:Y:S01]  /*0040*/  S2R R3, SR_TID.X ;  /* 0x0000000000037919 */ /* 0x000e620000002100 */
[----:B------:R-:W3:Y:S05]  /*0050*/  LDCU.64 UR8, c[0x0][0x398] ;  /* 0x00007300ff0877ac */ /* 0x000eea0008000a00 */
[----:B------:R-:W0:Y:S08]  /*0060*/  S2UR UR7, SR_CTAID.Y ;  /* 0x00000000000779c3 */ /* 0x000e300000002600 */
[----:B------:R-:W0:Y:S01]  /*0070*/  LDC R7, c[0x0][0x364] ;  /* 0x0000d900ff077b82 */ /* 0x000e220000000800 */
[----:B--2---:R-:W-:-:S02]  /*0080*/  USHF.R.U64 UR4, UR4, 0x2, UR5 ;  /* 0x0000000204047899 */ /* 0x004fc40008001205 */
[----:B------:R-:W-:-:S05]  /*0090*/  USHF.R.U32.HI UR5, URZ, 0x2, UR5 ;  /* 0x00000002ff057899 */ /* 0x000fca0008011605 */
[----:B------:R-:W1:Y:S01]  /*00a0*/  S2UR UR6, SR_CTAID.X ;  /* 0x00000000000679c3 */ /* 0x000e620000002500 */
[----:B0-----:R-:W-:-:S05]  /*00b0*/  IMAD R7, R7, UR7, R2 ;  /* 0x0000000707077c24 */ /* 0x001fca000f8e0202 */
[----:B---3--:R-:W-:Y:S01]  /*00c0*/  ISETP.GE.U32.AND P0, PT, R7, UR8, PT ;  /* 0x0000000807007c0c */ /* 0x008fe2000bf06070 */
[----:B-1----:R-:W-:-:S03]  /*00d0*/  IMAD R0, R0, UR6, R3 ;  /* 0x0000000600007c24 */ /* 0x002fc6000f8e0203 */
[----:B------:R-:W-:Y:S01]  /*00e0*/  ISETP.GE.U32.AND.EX P0, PT, RZ, UR9, PT, P0 ;  /* 0x00000009ff007c0c */ /* 0x000fe2000bf06100 */
[----:B------:R-:W-:Y:S01]  /*00f0*/  IMAD.U32 R3, RZ, RZ, UR5 ;  /* 0x00000005ff037e24 */ /* 0x000fe2000f8e00ff */
[----:B------:R-:W-:Y:S02]  /*0100*/  ISETP.GE.U32.AND P1, PT, R0, UR4, PT ;  /* 0x0000000400007c0c */ /* 0x000fe4000bf26070 */
[----:B------:R-:W-:-:S04]  /*0110*/  SHF.R.S32.HI R2, RZ, 0x1f, R0 ;  /* 0x0000001fff027819 */ /* 0x000fc80000011400 */
[----:B------:R-:W-:-:S13]  /*0120*/  ISETP.LE.U32.OR.EX P0, PT, R3, R2, P0, P1 ;  /* 0x000000020300720c */ /* 0x000fda0000703510 */
[----:B------:R-:W-:Y:S05]  /*0130*/  @P0 EXIT ;  /* 0x000000000000094d */ /* 0x000fea0003800000 */
[----:B------:R-:W0:Y:S01]  /*0140*/  LDC.64 R4, c[0x0][0x380] ;  /* 0x0000e000ff047b82 */ /* 0x000e220000000a00 */
[----:B------:R-:W1:Y:S01]  /*0150*/  LDCU.64 UR6, c[0x0][0x358] ;  /* 0x00006b00ff0677ac */ /* 0x000e620008000a00 */
[----:B------:R-:W-:-:S06]  /*0160*/  IMAD R11, R7, UR4, R0 ;  /* 0x00000004070b7c24 */ /* 0x000fcc000f8e0200 */
[----:B------:R-:W2:Y:S08]  /*0170*/  LDC.64 R2, c[0x0][0x388] ;  /* 0x0000e200ff027b82 */ /* 0x000eb00000000a00 */
[----:B------:R-:W3:Y:S01]  /*0180*/  LDC.64 R8, c[0x0][0x390] ;  /* 0x0000e400ff087b82 */ /* 0x000ee20000000a00 */
[----:B0-----:R-:W-:-:S06]  /*0190*/  IMAD.WIDE R4, R11, 0x10, R4 ;  /* 0x000000100b047825 */ /* 0x001fcc00078e0204 */
[----:B-1----:R-:W4:Y:S01]  /*01a0*/  LDG.E.128.CONSTANT R4, desc[UR6][R4.64] ;  /* 0x0000000604047981 */ /* 0x002f22000c1e9d00 */
[----:B--2---:R-:W-:-:S05]  /*01b0*/  IMAD.WIDE R2, R11, 0x10, R2 ;  /* 0x000000100b027825 */ /* 0x004fca00078e0202 */
[----:B------:R3:W2:Y:S02]  /*01c0*/  LDG.E.128.CONSTANT R12, desc[UR6][R2.64] ;  /* 0x00000006020c7981 */ /* 0x0006a4000c1e9d00 */
[----:B---3--:R-:W-:-:S04]  /*01d0*/  IMAD.WIDE R2, R11, 0x10, R8 ;  /* 0x000000100b027825 */ /* 0x008fc800078e0208 */
[----:B----4-:R-:W-:Y:S01]  /*01e0*/  FMUL R0, R4, 0.16666667163372039795 ;  /* 0x3e2aaaab04007820 */ /* 0x010fe20000400000 */
[----:B------:R-:W-:Y:S01]  /*01f0*/  FMUL R10, R5, 0.16666667163372039795 ;  /* 0x3e2aaaab050a7820 */ /* 0x000fe20000400000 */
[----:B------:R-:W-:Y:S01]  /*0200*/  FMUL R6, R6, 0.16666667163372039795 ;  /* 0x3e2aaaab06067820 */ /* 0x000fe20000400000 */
[----:B------:R-:W-:Y:S01]  /*0210*/  FMUL R7, R7, 0.16666667163372039795 ;  /* 0x3e2aaaab07077820 */ /* 0x000fe20000400000 */
[----:B--2---:R-:W-:Y:S02]  /*0220*/  FSETP.GTU.AND P0, PT, |R12|, 3, PT ;  /* 0x404000000c00780b */ /* 0x004fe40003f0c200 */
[----:B------:R-:W-:Y:S02]  /*0230*/  FSETP.GTU.AND P1, PT, |R13|, 3, PT ;  /* 0x404000000d00780b */ /* 0x000fe40003f2c200 */
[----:B------:R-:W-:Y:S02]  /*0240*/  FSETP.GTU.AND P2, PT, |R14|, 3, PT ;  /* 0x404000000e00780b */ /* 0x000fe40003f4c200 */
[----:B------:R-:W-:-:S02]  /*0250*/  FSETP.GTU.AND P3, PT, |R15|, 3, PT ;  /* 0x404000000f00780b */ /* 0x000fc40003f6c200 */
[----:B------:R-:W-:Y:S02]  /*0260*/  FSEL R4, R0, RZ, !P0 ;  /* 0x000000ff00047208 */ /* 0x000fe40004000000 */
[----:B------:R-:W-:Y:S02]  /*0270*/  FSEL R5, R10, RZ, !P1 ;  /* 0x000000ff0a057208 */ /* 0x000fe40004800000 */
[----:B------:R-:W-:Y:S02]  /*0280*/  FSEL R6, R6, RZ, !P2 ;  /* 0x000000ff06067208 */ /* 0x000fe40005000000 */
[----:B------:R-:W-:-:S05]  /*0290*/  FSEL R7, R7, RZ, !P3 ;  /* 0x000000ff07077208 */ /* 0x000fca0005800000 */
[----:B------:R-:W-:Y:S01]  /*02a0*/  STG.E.128 desc[UR6][R2.64], R4 ;  /* 0x0000000402007986 */ /* 0x000fe2000c101d06 */
[----:B------:R-:W-:Y:S05]  /*02b0*/  EXIT ;  /* 0x000000000000794d */ /* 0x000fea0003800000 */
.L_x_0:
[----:B------:R-:W-:-:S00]  /*02c0*/  BRA `(.L_x_0) ;  /* 0xfffffffc00fc7947 */ /* 0x000fc0000383ffff */
[----:B------:R-:W-:-:S00]  /*02d0*/  NOP ;  /* 0x0000000000007918 */ /* 0x000fc00000000000 */
        /* <DEDUP_REMOVED lines=10> */
.L_x_1:


//--------------------- .nv.shared.reserved.0     --------------------------
	.section	.nv.shared.reserved.0,"aw",@nobits
	.weak		__nv_reservedSMEM_offset_0_alias
	.size		__nv_reservedSMEM_offset_0_alias, 0, 64
	.other		__nv_reservedSMEM_offset_0_alias,@"STO_CUDA_RESERVED_SHARED STV_DEFAULT"
__nv_reservedSMEM_offset_0_alias:
	.zero		0
	.zero		64


//--------------------- .nv.constant0._Z28hard_sigmoid_backward_kernelPKfS0_Pfmm --------------------------
	.section	.nv.constant0._Z28hard_sigmoid_backward_kernelPKfS0_Pfmm,"a",@progbits
	.sectionflags	@""
	.align	4
.nv.constant0._Z28hard_sigmoid_backward_kernelPKfS0_Pfmm:
	.zero		936


//--------------------- SYMBOLS --------------------------

	.type		.nv.reservedSmem.offset0,@object
	.size		.nv.reservedSmem.offset0,0x4
